//
// Generated by NVIDIA NVVM Compiler
//
// Compiler Build ID: CL-36424714
// Cuda compilation tools, release 13.0, V13.0.88
// Based on NVVM 20.0.0
//

.version 9.0
.target sm_100
.address_size 64

	// .globl	_Z16matirx_transposePdS_ii

.visible .entry _Z16matirx_transposePdS_ii(
	.param .u64 .ptr .align 1 _Z16matirx_transposePdS_ii_param_0,
	.param .u64 .ptr .align 1 _Z16matirx_transposePdS_ii_param_1,
	.param .u32 _Z16matirx_transposePdS_ii_param_2,
	.param .u32 _Z16matirx_transposePdS_ii_param_3
)
{
	.reg .pred 	%p<4>;
	.reg .b32 	%r<13>;
	.reg .b64 	%rd<9>;
	.reg .b64 	%fd<2>;

	ld.param.u64 	%rd1, [_Z16matirx_transposePdS_ii_param_0];
	ld.param.u64 	%rd2, [_Z16matirx_transposePdS_ii_param_1];
	ld.param.u32 	%r3, [_Z16matirx_transposePdS_ii_param_2];
	ld.param.u32 	%r4, [_Z16matirx_transposePdS_ii_param_3];
	mov.u32 	%r5, %ctaid.y;
	mov.u32 	%r6, %ntid.y;
	mov.u32 	%r7, %tid.y;
	mad.lo.s32 	%r8, %r5, %r6, %r7;
	mov.u32 	%r9, %ctaid.x;
	mov.u32 	%r10, %ntid.x;
	mov.u32 	%r11, %tid.x;
	mad.lo.s32 	%r12, %r9, %r10, %r11;
	mad.lo.s32 	%r1, %r3, %r8, %r12;
	mad.lo.s32 	%r2, %r4, %r12, %r8;
	setp.ge.s32 	%p1, %r8, %r4;
	setp.ge.s32 	%p2, %r12, %r3;
	or.pred  	%p3, %p2, %p1;
	@%p3 bra 	$L__BB0_2;
	cvta.to.global.u64 	%rd3, %rd1;
	cvta.to.global.u64 	%rd4, %rd2;
	mul.wide.s32 	%rd5, %r2, 8;
	add.s64 	%rd6, %rd3, %rd5;
	ld.global.f64 	%fd1, [%rd6];
	mul.wide.s32 	%rd7, %r1, 8;
	add.s64 	%rd8, %rd4, %rd7;
	st.global.f64 	[%rd8], %fd1;
$L__BB0_2:
	ret;

}


// ===== COMPILED SASS (sm_100) =====

	.target	sm_100

	.elftype	@"ET_EXEC"


//--------------------- .note.nv.tkinfo           --------------------------
	.section	.note.nv.tkinfo,"",@"SHT_NOTE"
	.sectionflags	@"SHF_NOTE_NV_TKINFO"
	.tkinfo
        /*0018*/ 	.word	0x00000002
        /*0030*/ 	.string	""
        /*0030*/ 	.string	"ptxas"
        /*0030*/ 	.string	"Cuda compilation tools, release 13.0, V13.0.88"
        /*0030*/ 	.string	"Build cuda_13.0.r13.0/compiler.36424714_0"
        /*0030*/ 	.string	"-arch sm_100 -m 64 "



//--------------------- .note.nv.cuinfo           --------------------------
	.section	.note.nv.cuinfo,"",@"SHT_NOTE"
	.sectionflags	@"SHF_NOTE_NV_CUINFO"
        /*0018*/ 	.short	0x0002
        /*001a*/ 	.short	0x0064
        /*001c*/ 	.short	0x0082
	.zero		2


//--------------------- .nv.info                  --------------------------
	.section	.nv.info,"",@"SHT_CUDA_INFO"
	.align	4


	//----- nvinfo : EIATTR_REGCOUNT
	.align		4
        /*0000*/ 	.byte	0x04, 0x2f
        /*0002*/ 	.short	(.L_1 - .L_0)
	.align		4
.L_0:
        /*0004*/ 	.word	index@(_Z16matirx_transposePdS_ii)
        /*0008*/ 	.word	0x0000000a


	//----- nvinfo : EIATTR_FRAME_SIZE
	.align		4
.L_1:
        /*000c*/ 	.byte	0x04, 0x11
        /*000e*/ 	.short	(.L_3 - .L_2)
	.align		4
.L_2:
        /*0010*/ 	.word	index@(_Z16matirx_transposePdS_ii)
        /*0014*/ 	.word	0x00000000


	//----- nvinfo : EIATTR_MIN_STACK_SIZE
	.align		4
.L_3:
        /*0018*/ 	.byte	0x04, 0x12
        /*001a*/ 	.short	(.L_5 - .L_4)
	.align		4
.L_4:
        /*001c*/ 	.word	index@(_Z16matirx_transposePdS_ii)
        /*0020*/ 	.word	0x00000000
.L_5:


//--------------------- .nv.compat                --------------------------
	.section	.nv.compat,"",@"SHT_CUDA_COMPAT_INFO"
	.align	4
        /*0000*/ 	.byte	0x02, 0x09, 0x00, 0x00, 0x02, 0x02, 0x01, 0x00, 0x02, 0x05, 0x05, 0x00, 0x03, 0x07, 0x01, 0x01
        /*0010*/ 	.byte	0x02, 0x03, 0x00, 0x00, 0x02, 0x06, 0x01, 0x00, 0x04, 0x0b, 0x08, 0x00, 0x09, 0x00, 0x00, 0x00
        /*0020*/ 	.byte	0x00, 0x00, 0x00, 0x00


//--------------------- .nv.info._Z16matirx_transposePdS_ii --------------------------
	.section	.nv.info._Z16matirx_transposePdS_ii,"",@"SHT_CUDA_INFO"
	.sectionflags	@""
	.align	4


	//----- nvinfo : EIATTR_CUDA_API_VERSION
	.align		4
        /*0000*/ 	.byte	0x04, 0x37
        /*0002*/ 	.short	(.L_7 - .L_6)
.L_6:
        /*0004*/ 	.word	0x00000082


	//----- nvinfo : EIATTR_KPARAM_INFO
	.align		4
.L_7:
        /*0008*/ 	.byte	0x04, 0x17
        /*000a*/ 	.short	(.L_9 - .L_8)
.L_8:
        /*000c*/ 	.word	0x00000000
        /*0010*/ 	.short	0x0003
        /*0012*/ 	.short	0x0014
        /*0014*/ 	.byte	0x00, 0xf0, 0x11, 0x00


	//----- nvinfo : EIATTR_KPARAM_INFO
	.align		4
.L_9:
        /*0018*/ 	.byte	0x04, 0x17
        /*001a*/ 	.short	(.L_11 - .L_10)
.L_10:
        /*001c*/ 	.word	0x00000000
        /*0020*/ 	.short	0x0002
        /*0022*/ 	.short	0x0010
        /*0024*/ 	.byte	0x00, 0xf0, 0x11, 0x00


	//----- nvinfo : EIATTR_KPARAM_INFO
	.align		4
.L_11:
        /*0028*/ 	.byte	0x04, 0x17
        /*002a*/ 	.short	(.L_13 - .L_12)
.L_12:
        /*002c*/ 	.word	0x00000000
        /*0030*/ 	.short	0x0001
        /*0032*/ 	.short	0x0008
        /*0034*/ 	.byte	0x00, 0xf5, 0x21, 0x00


	//----- nvinfo : EIATTR_KPARAM_INFO
	.align		4
.L_13:
        /*0038*/ 	.byte	0x04, 0x17
        /*003a*/ 	.short	(.L_15 - .L_14)
.L_14:
        /*003c*/ 	.word	0x00000000
        /*0040*/ 	.short	0x0000
        /*0042*/ 	.short	0x0000
        /*0044*/ 	.byte	0x00, 0xf5, 0x21, 0x00


	//----- nvinfo : EIATTR_SPARSE_MMA_MASK
	.align		4
.L_15:
        /*0048*/ 	.byte	0x03, 0x50
        /*004a*/ 	.short	0x0000


	//----- nvinfo : EIATTR_MAXREG_COUNT
	.align		4
        /*004c*/ 	.byte	0x03, 0x1b
        /*004e*/ 	.short	0x00ff


	//----- nvinfo : EIATTR_MERCURY_ISA_VERSION
	.align		4
        /*0050*/ 	.byte	0x03, 0x5f
        /*0052*/ 	.short	0x0101


	//----- nvinfo : EIATTR_VRC_CTA_INIT_COUNT
	.align		4
        /*0054*/ 	.byte	0x02, 0x4a
	.zero		1
	.zero		1


	//----- nvinfo : EIATTR_EXIT_INSTR_OFFSETS
	.align		4
        /*0058*/ 	.byte	0x04, 0x1c
        /*005a*/ 	.short	(.L_17 - .L_16)


	//   ....[0]....
.L_16:
        /*005c*/ 	.word	0x000000e0


	//   ....[1]....
        /*0060*/ 	.word	0x00000160


	//----- nvinfo : EIATTR_CBANK_PARAM_SIZE
	.align		4
.L_17:
        /*0064*/ 	.byte	0x03, 0x19
        /*0066*/ 	.short	0x0018


	//----- nvinfo : EIATTR_PARAM_CBANK
	.align		4
        /*0068*/ 	.byte	0x04, 0x0a
        /*006a*/ 	.short	(.L_19 - .L_18)
	.align		4
.L_18:
        /*006c*/ 	.word	index@(.nv.constant0._Z16matirx_transposePdS_ii)
        /*0070*/ 	.short	0x0380
        /*0072*/ 	.short	0x0018


	//----- nvinfo : EIATTR_SW_WAR
	.align		4
.L_19:
        /*0074*/ 	.byte	0x04, 0x36
        /*0076*/ 	.short	(.L_21 - .L_20)
.L_20:
        /*0078*/ 	.word	0x00000008
.L_21:


//--------------------- .nv.callgraph             --------------------------
	.section	.nv.callgraph,"",@"SHT_CUDA_CALLGRAPH"
	.align	4
	.sectionentsize	8
	.align		4
        /*0000*/ 	.word	0x00000000
	.align		4
        /*0004*/ 	.word	0xffffffff
	.align		4
        /*0008*/ 	.word	0x00000000
	.align		4
        /*000c*/ 	.word	0xfffffffe
	.align		4
        /*0010*/ 	.word	0x00000000
	.align		4
        /*0014*/ 	.word	0xfffffffd
	.align		4
        /*0018*/ 	.word	0x00000000
	.align		4
        /*001c*/ 	.word	0xfffffffc


//--------------------- .text._Z16matirx_transposePdS_ii --------------------------
	.section	.text._Z16matirx_transposePdS_ii,"ax",@progbits
	.align	128
        .global         _Z16matirx_transposePdS_ii
        .type           _Z16matirx_transposePdS_ii,@function
        .size           _Z16matirx_transposePdS_ii,(.L_x_1 - _Z16matirx_transposePdS_ii)
        .other          _Z16matirx_transposePdS_ii,@"STO_CUDA_ENTRY STV_DEFAULT"
_Z16matirx_transposePdS_ii:
.text._Z16matirx_transposePdS_ii:
[----:B------:R-:W-:Y:S01]  /*0000*/  LDC R1, c[0x0][0x37c] ;  /* 0x0000df00ff017b82 */ /* 0x000fe20000000800 */
[----:B------:R-:W0:Y:S07]  /*0010*/  S2R R3, SR_TID.Y ;  /* 0x0000000000037919 */ /* 0x000e2e0000002200 */
[----:B------:R-:W0:Y:S01]  /*0020*/  S2UR UR4, SR_CTAID.Y ;  /* 0x00000000000479c3 */ /* 0x000e220000002600 */
[----:B------:R-:W1:Y:S01]  /*0030*/  LDCU.64 UR6, c[0x0][0x390] ;  /* 0x00007200ff0677ac */ /* 0x000e620008000a00 */
[----:B------:R-:W2:Y:S06]  /*0040*/  S2R R5, SR_TID.X ;  /* 0x0000000000057919 */ /* 0x000eac0000002100 */
[----:B------:R-:W0:Y:S08]  /*0050*/  LDC R0, c[0x0][0x364] ;  /* 0x0000d900ff007b82 */ /* 0x000e300000000800 */
[----:B------:R-:W2:Y:S08]  /*0060*/  S2UR UR5, SR_CTAID.X ;  /* 0x00000000000579c3 */ /* 0x000eb00000002500 */
[----:B------:R-:W2:Y:S01]  /*0070*/  LDC R2, c[0x0][0x360] ;  /* 0x0000d800ff027b82 */ /* 0x000ea20000000800 */
[----:B0-----:R-:W-:-:S05]  /*0080*/  IMAD R0, R0, UR4, R3 ;  /* 0x0000000400007c24 */ /* 0x001fca000f8e0203 */
[----:B-1----:R-:W-:Y:S01]  /*0090*/  ISETP.GE.AND P0, PT, R0, UR7, PT ;  /* 0x0000000700007c0c */ /* 0x002fe2000bf06270 */
[----:B--2---:R-:W-:-:S04]  /*00a0*/  IMAD R3, R2, UR5, R5 ;  /* 0x0000000502037c24 */ /* 0x004fc8000f8e0205 */
[----:B------:R-:W-:Y:S01]  /*00b0*/  IMAD R7, R0, UR6, R3 ;  /* 0x0000000600077c24 */ /* 0x000fe2000f8e0203 */
[C---:B------:R-:W-:Y:S01]  /*00c0*/  ISETP.GE.OR P0, PT, R3.reuse, UR6, P0 ;  /* 0x0000000603007c0c */ /* 0x040fe20008706670 */
[----:B------:R-:W-:-:S12]  /*00d0*/  IMAD R5, R3, UR7, R0 ;  /* 0x0000000703057c24 */ /* 0x000fd8000f8e0200 */
[----:B------:R-:W-:Y:S05]  /*00e0*/  @P0 EXIT ;  /* 0x000000000000094d */ /* 0x000fea0003800000 */
[----:B------:R-:W0:Y:S01]  /*00f0*/  LDC.64 R2, c[0x0][0x380] ;  /* 0x0000e000ff027b82 */ /* 0x000e220000000a00 */
[----:B------:R-:W1:Y:S01]  /*0100*/  LDCU.64 UR4, c[0x0][0x358] ;  /* 0x00006b00ff0477ac */ /* 0x000e620008000a00 */
[----:B0-----:R-:W-:-:S06]  /*0110*/  IMAD.WIDE R2, R5, 0x8, R2 ;  /* 0x0000000805027825 */ /* 0x001fcc00078e0202 */
[----:B------:R-:W0:Y:S01]  /*0120*/  LDC.64 R4, c[0x0][0x388] ;  /* 0x0000e200ff047b82 */ /* 0x000e220000000a00 */
[----:B-1----:R-:W2:Y:S01]  /*0130*/  LDG.E.64 R2, desc[UR4][R2.64] ;  /* 0x0000000402027981 */ /* 0x002ea2000c1e1b00 */
[----:B0-----:R-:W-:-:S05]  /*0140*/  IMAD.WIDE R4, R7, 0x8, R4 ;  /* 0x0000000807047825 */ /* 0x001fca00078e0204 */
[----:B--2---:R-:W-:Y:S01]  /*0150*/  STG.E.64 desc[UR4][R4.64], R2 ;  /* 0x0000000204007986 */ /* 0x004fe2000c101b04 */
[----:B------:R-:W-:Y:S05]  /*0160*/  EXIT ;  /* 0x000000000000794d */ /* 0x000fea0003800000 */
.L_x_0:
[----:B------:R-:W-:-:S00]  /*0170*/  BRA `(.L_x_0) ;  /* 0xfffffffc00fc7947 */ /* 0x000fc0000383ffff */
[----:B------:R-:W-:-:S00]  /*0180*/  NOP ;  /* 0x0000000000007918 */ /* 0x000fc00000000000 */
[----:B------:R-:W-:-:S00]  /*0190*/  NOP ;  /* 0x0000000000007918 */ /* 0x000fc00000000000 */
[----:B------:R-:W-:-:S00]  /*01a0*/  NOP ;  /* 0x0000000000007918 */ /* 0x000fc00000000000 */
[----:B------:R-:W-:-:S00]  /*01b0*/  NOP ;  /* 0x0000000000007918 */ /* 0x000fc00000000000 */
[----:B------:R-:W-:-:S00]  /*01c0*/  NOP ;  /* 0x0000000000007918 */ /* 0x000fc00000000000 */
[----:B------:R-:W-:-:S00]  /*01d0*/  NOP ;  /* 0x0000000000007918 */ /* 0x000fc00000000000 */
[----:B------:R-:W-:-:S00]  /*01e0*/  NOP ;  /* 0x0000000000007918 */ /* 0x000fc00000000000 */
[----:B------:R-:W-:-:S00]  /*01f0*/  NOP ;  /* 0x0000000000007918 */ /* 0x000fc00000000000 */
.L_x_1:


//--------------------- .nv.shared.reserved.0     --------------------------
	.section	.nv.shared.reserved.0,"aw",@nobits
	.weak		__nv_reservedSMEM_offset_0_alias
	.size		__nv_reservedSMEM_offset_0_alias, 0, 64
	.other		__nv_reservedSMEM_offset_0_alias,@"STO_CUDA_RESERVED_SHARED STV_DEFAULT"
__nv_reservedSMEM_offset_0_alias:
	.zero		0
	.zero		64


//--------------------- .nv.constant0._Z16matirx_transposePdS_ii --------------------------
	.section	.nv.constant0._Z16matirx_transposePdS_ii,"a",@progbits
	.sectionflags	@""
	.align	4
.nv.constant0._Z16matirx_transposePdS_ii:
	.zero		920


//--------------------- SYMBOLS --------------------------

	.type		.nv.reservedSmem.offset0,@object
	.size		.nv.reservedSmem.offset0,0x4
